//
// Generated by NVIDIA NVVM Compiler
//
// Compiler Build ID: CL-36424714
// Cuda compilation tools, release 13.0, V13.0.88
// Based on NVVM 20.0.0
//

.version 9.0
.target sm_100
.address_size 64

	// .globl	_Z21ConvertToFloat4KerneliiPfP6float4

.visible .entry _Z21ConvertToFloat4KerneliiPfP6float4(
	.param .u32 _Z21ConvertToFloat4KerneliiPfP6float4_param_0,
	.param .u32 _Z21ConvertToFloat4KerneliiPfP6float4_param_1,
	.param .u64 .ptr .align 1 _Z21ConvertToFloat4KerneliiPfP6float4_param_2,
	.param .u64 .ptr .align 1 _Z21ConvertToFloat4KerneliiPfP6float4_param_3
)
{
	.reg .pred 	%p<4>;
	.reg .b32 	%r<15>;
	.reg .b32 	%f<5>;
	.reg .b64 	%rd<9>;

	ld.param.u32 	%r3, [_Z21ConvertToFloat4KerneliiPfP6float4_param_0];
	ld.param.u32 	%r4, [_Z21ConvertToFloat4KerneliiPfP6float4_param_1];
	ld.param.u64 	%rd1, [_Z21ConvertToFloat4KerneliiPfP6float4_param_2];
	ld.param.u64 	%rd2, [_Z21ConvertToFloat4KerneliiPfP6float4_param_3];
	mov.u32 	%r6, %ctaid.x;
	mov.u32 	%r7, %ntid.x;
	mov.u32 	%r8, %tid.x;
	mad.lo.s32 	%r1, %r6, %r7, %r8;
	mov.u32 	%r9, %ctaid.y;
	mov.u32 	%r10, %ntid.y;
	mov.u32 	%r11, %tid.y;
	mad.lo.s32 	%r12, %r9, %r10, %r11;
	setp.ge.s32 	%p1, %r1, %r3;
	setp.ge.s32 	%p2, %r12, %r4;
	or.pred  	%p3, %p1, %p2;
	@%p3 bra 	$L__BB0_2;
	cvta.to.global.u64 	%rd3, %rd1;
	cvta.to.global.u64 	%rd4, %rd2;
	mad.lo.s32 	%r13, %r12, %r3, %r1;
	shl.b32 	%r14, %r13, 2;
	mul.wide.s32 	%rd5, %r14, 4;
	add.s64 	%rd6, %rd3, %rd5;
	ld.global.f32 	%f1, [%rd6];
	ld.global.f32 	%f2, [%rd6+4];
	ld.global.f32 	%f3, [%rd6+8];
	ld.global.f32 	%f4, [%rd6+12];
	mul.wide.s32 	%rd7, %r13, 16;
	add.s64 	%rd8, %rd4, %rd7;
	st.global.v4.f32 	[%rd8], {%f1, %f2, %f3, %f4};
$L__BB0_2:
	ret;

}
	// .globl	_Z11GlobalBlendiiPfS_f
.visible .entry _Z11GlobalBlendiiPfS_f(
	.param .u32 _Z11GlobalBlendiiPfS_f_param_0,
	.param .u32 _Z11GlobalBlendiiPfS_f_param_1,
	.param .u64 .ptr .align 1 _Z11GlobalBlendiiPfS_f_param_2,
	.param .u64 .ptr .align 1 _Z11GlobalBlendiiPfS_f_param_3,
	.param .f32 _Z11GlobalBlendiiPfS_f_param_4
)
{
	.reg .pred 	%p<4>;
	.reg .b32 	%r<15>;
	.reg .b32 	%f<20>;
	.reg .b64 	%rd<8>;

	ld.param.u32 	%r3, [_Z11GlobalBlendiiPfS_f_param_0];
	ld.param.u32 	%r4, [_Z11GlobalBlendiiPfS_f_param_1];
	ld.param.u64 	%rd1, [_Z11GlobalBlendiiPfS_f_param_2];
	ld.param.u64 	%rd2, [_Z11GlobalBlendiiPfS_f_param_3];
	ld.param.f32 	%f1, [_Z11GlobalBlendiiPfS_f_param_4];
	mov.u32 	%r6, %ctaid.x;
	mov.u32 	%r7, %ntid.x;
	mov.u32 	%r8, %tid.x;
	mad.lo.s32 	%r1, %r6, %r7, %r8;
	mov.u32 	%r9, %ctaid.y;
	mov.u32 	%r10, %ntid.y;
	mov.u32 	%r11, %tid.y;
	mad.lo.s32 	%r12, %r9, %r10, %r11;
	setp.ge.s32 	%p1, %r1, %r3;
	setp.ge.s32 	%p2, %r12, %r4;
	or.pred  	%p3, %p1, %p2;
	@%p3 bra 	$L__BB1_2;
	cvta.to.global.u64 	%rd3, %rd2;
	cvta.to.global.u64 	%rd4, %rd1;
	mad.lo.s32 	%r13, %r12, %r3, %r1;
	shl.b32 	%r14, %r13, 2;
	mul.wide.s32 	%rd5, %r14, 4;
	add.s64 	%rd6, %rd3, %rd5;
	ld.global.f32 	%f2, [%rd6];
	add.s64 	%rd7, %rd4, %rd5;
	ld.global.f32 	%f3, [%rd7];
	mov.f32 	%f4, 0f3F800000;
	sub.f32 	%f5, %f4, %f1;
	mul.f32 	%f6, %f5, %f3;
	fma.rn.f32 	%f7, %f1, %f2, %f6;
	st.global.f32 	[%rd6], %f7;
	ld.global.f32 	%f8, [%rd6+4];
	ld.global.f32 	%f9, [%rd7+4];
	mul.f32 	%f10, %f5, %f9;
	fma.rn.f32 	%f11, %f1, %f8, %f10;
	st.global.f32 	[%rd6+4], %f11;
	ld.global.f32 	%f12, [%rd6+8];
	ld.global.f32 	%f13, [%rd7+8];
	mul.f32 	%f14, %f5, %f13;
	fma.rn.f32 	%f15, %f1, %f12, %f14;
	st.global.f32 	[%rd6+8], %f15;
	ld.global.f32 	%f16, [%rd6+12];
	ld.global.f32 	%f17, [%rd7+12];
	mul.f32 	%f18, %f5, %f17;
	fma.rn.f32 	%f19, %f1, %f16, %f18;
	st.global.f32 	[%rd6+12], %f19;
$L__BB1_2:
	ret;

}


// ===== COMPILED SASS (sm_100) =====

	.target	sm_100

	.elftype	@"ET_EXEC"


//--------------------- .note.nv.tkinfo           --------------------------
	.section	.note.nv.tkinfo,"",@"SHT_NOTE"
	.sectionflags	@"SHF_NOTE_NV_TKINFO"
	.tkinfo
        /*0018*/ 	.word	0x00000002
        /*0030*/ 	.string	""
        /*0030*/ 	.string	"ptxas"
        /*0030*/ 	.string	"Cuda compilation tools, release 13.0, V13.0.88"
        /*0030*/ 	.string	"Build cuda_13.0.r13.0/compiler.36424714_0"
        /*0030*/ 	.string	"-arch sm_100 -m 64 "



//--------------------- .note.nv.cuinfo           --------------------------
	.section	.note.nv.cuinfo,"",@"SHT_NOTE"
	.sectionflags	@"SHF_NOTE_NV_CUINFO"
        /*0018*/ 	.short	0x0002
        /*001a*/ 	.short	0x0064
        /*001c*/ 	.short	0x0082
	.zero		2


//--------------------- .nv.info                  --------------------------
	.section	.nv.info,"",@"SHT_CUDA_INFO"
	.align	4


	//----- nvinfo : EIATTR_REGCOUNT
	.align		4
        /*0000*/ 	.byte	0x04, 0x2f
        /*0002*/ 	.short	(.L_1 - .L_0)
	.align		4
.L_0:
        /*0004*/ 	.word	index@(_Z21ConvertToFloat4KerneliiPfP6float4)
        /*0008*/ 	.word	0x0000000e


	//----- nvinfo : EIATTR_FRAME_SIZE
	.align		4
.L_1:
        /*000c*/ 	.byte	0x04, 0x11
        /*000e*/ 	.short	(.L_3 - .L_2)
	.align		4
.L_2:
        /*0010*/ 	.word	index@(_Z21ConvertToFloat4KerneliiPfP6float4)
        /*0014*/ 	.word	0x00000000


	//----- nvinfo : EIATTR_REGCOUNT
	.align		4
.L_3:
        /*0018*/ 	.byte	0x04, 0x2f
        /*001a*/ 	.short	(.L_5 - .L_4)
	.align		4
.L_4:
        /*001c*/ 	.word	index@(_Z11GlobalBlendiiPfS_f)
        /*0020*/ 	.word	0x00000010


	//----- nvinfo : EIATTR_FRAME_SIZE
	.align		4
.L_5:
        /*0024*/ 	.byte	0x04, 0x11
        /*0026*/ 	.short	(.L_7 - .L_6)
	.align		4
.L_6:
        /*0028*/ 	.word	index@(_Z11GlobalBlendiiPfS_f)
        /*002c*/ 	.word	0x00000000


	//----- nvinfo : EIATTR_MIN_STACK_SIZE
	.align		4
.L_7:
        /*0030*/ 	.byte	0x04, 0x12
        /*0032*/ 	.short	(.L_9 - .L_8)
	.align		4
.L_8:
        /*0034*/ 	.word	index@(_Z11GlobalBlendiiPfS_f)
        /*0038*/ 	.word	0x00000000


	//----- nvinfo : EIATTR_MIN_STACK_SIZE
	.align		4
.L_9:
        /*003c*/ 	.byte	0x04, 0x12
        /*003e*/ 	.short	(.L_11 - .L_10)
	.align		4
.L_10:
        /*0040*/ 	.word	index@(_Z21ConvertToFloat4KerneliiPfP6float4)
        /*0044*/ 	.word	0x00000000
.L_11:


//--------------------- .nv.compat                --------------------------
	.section	.nv.compat,"",@"SHT_CUDA_COMPAT_INFO"
	.align	4
        /*0000*/ 	.byte	0x02, 0x09, 0x00, 0x00, 0x02, 0x02, 0x01, 0x00, 0x02, 0x05, 0x05, 0x00, 0x03, 0x07, 0x01, 0x01
        /*0010*/ 	.byte	0x02, 0x03, 0x00, 0x00, 0x02, 0x06, 0x01, 0x00, 0x04, 0x0b, 0x08, 0x00, 0x09, 0x00, 0x00, 0x00
        /*0020*/ 	.byte	0x00, 0x00, 0x00, 0x00


//--------------------- .nv.info._Z11GlobalBlendiiPfS_f --------------------------
	.section	.nv.info._Z11GlobalBlendiiPfS_f,"",@"SHT_CUDA_INFO"
	.sectionflags	@""
	.align	4


	//----- nvinfo : EIATTR_CUDA_API_VERSION
	.align		4
        /*0000*/ 	.byte	0x04, 0x37
        /*0002*/ 	.short	(.L_13 - .L_12)
.L_12:
        /*0004*/ 	.word	0x00000082


	//----- nvinfo : EIATTR_KPARAM_INFO
	.align		4
.L_13:
        /*0008*/ 	.byte	0x04, 0x17
        /*000a*/ 	.short	(.L_15 - .L_14)
.L_14:
        /*000c*/ 	.word	0x00000000
        /*0010*/ 	.short	0x0004
        /*0012*/ 	.short	0x0018
        /*0014*/ 	.byte	0x00, 0xf0, 0x11, 0x00


	//----- nvinfo : EIATTR_KPARAM_INFO
	.align		4
.L_15:
        /*0018*/ 	.byte	0x04, 0x17
        /*001a*/ 	.short	(.L_17 - .L_16)
.L_16:
        /*001c*/ 	.word	0x00000000
        /*0020*/ 	.short	0x0003
        /*0022*/ 	.short	0x0010
        /*0024*/ 	.byte	0x00, 0xf5, 0x21, 0x00


	//----- nvinfo : EIATTR_KPARAM_INFO
	.align		4
.L_17:
        /*0028*/ 	.byte	0x04, 0x17
        /*002a*/ 	.short	(.L_19 - .L_18)
.L_18:
        /*002c*/ 	.word	0x00000000
        /*0030*/ 	.short	0x0002
        /*0032*/ 	.short	0x0008
        /*0034*/ 	.byte	0x00, 0xf5, 0x21, 0x00


	//----- nvinfo : EIATTR_KPARAM_INFO
	.align		4
.L_19:
        /*0038*/ 	.byte	0x04, 0x17
        /*003a*/ 	.short	(.L_21 - .L_20)
.L_20:
        /*003c*/ 	.word	0x00000000
        /*0040*/ 	.short	0x0001
        /*0042*/ 	.short	0x0004
        /*0044*/ 	.byte	0x00, 0xf0, 0x11, 0x00


	//----- nvinfo : EIATTR_KPARAM_INFO
	.align		4
.L_21:
        /*0048*/ 	.byte	0x04, 0x17
        /*004a*/ 	.short	(.L_23 - .L_22)
.L_22:
        /*004c*/ 	.word	0x00000000
        /*0050*/ 	.short	0x0000
        /*0052*/ 	.short	0x0000
        /*0054*/ 	.byte	0x00, 0xf0, 0x11, 0x00


	//----- nvinfo : EIATTR_SPARSE_MMA_MASK
	.align		4
.L_23:
        /*0058*/ 	.byte	0x03, 0x50
        /*005a*/ 	.short	0x0000


	//----- nvinfo : EIATTR_MAXREG_COUNT
	.align		4
        /*005c*/ 	.byte	0x03, 0x1b
        /*005e*/ 	.short	0x00ff


	//----- nvinfo : EIATTR_MERCURY_ISA_VERSION
	.align		4
        /*0060*/ 	.byte	0x03, 0x5f
        /*0062*/ 	.short	0x0101


	//----- nvinfo : EIATTR_VRC_CTA_INIT_COUNT
	.align		4
        /*0064*/ 	.byte	0x02, 0x4a
	.zero		1
	.zero		1


	//----- nvinfo : EIATTR_EXIT_INSTR_OFFSETS
	.align		4
        /*0068*/ 	.byte	0x04, 0x1c
        /*006a*/ 	.short	(.L_25 - .L_24)


	//   ....[0]....
.L_24:
        /*006c*/ 	.word	0x000000c0


	//   ....[1]....
        /*0070*/ 	.word	0x000002a0


	//----- nvinfo : EIATTR_CBANK_PARAM_SIZE
	.align		4
.L_25:
        /*0074*/ 	.byte	0x03, 0x19
        /*0076*/ 	.short	0x001c


	//----- nvinfo : EIATTR_PARAM_CBANK
	.align		4
        /*0078*/ 	.byte	0x04, 0x0a
        /*007a*/ 	.short	(.L_27 - .L_26)
	.align		4
.L_26:
        /*007c*/ 	.word	index@(.nv.constant0._Z11GlobalBlendiiPfS_f)
        /*0080*/ 	.short	0x0380
        /*0082*/ 	.short	0x001c


	//----- nvinfo : EIATTR_SW_WAR
	.align		4
.L_27:
        /*0084*/ 	.byte	0x04, 0x36
        /*0086*/ 	.short	(.L_29 - .L_28)
.L_28:
        /*0088*/ 	.word	0x00000008
.L_29:


//--------------------- .nv.info._Z21ConvertToFloat4KerneliiPfP6float4 --------------------------
	.section	.nv.info._Z21ConvertToFloat4KerneliiPfP6float4,"",@"SHT_CUDA_INFO"
	.sectionflags	@""
	.align	4


	//----- nvinfo : EIATTR_CUDA_API_VERSION
	.align		4
        /*0000*/ 	.byte	0x04, 0x37
        /*0002*/ 	.short	(.L_31 - .L_30)
.L_30:
        /*0004*/ 	.word	0x00000082


	//----- nvinfo : EIATTR_KPARAM_INFO
	.align		4
.L_31:
        /*0008*/ 	.byte	0x04, 0x17
        /*000a*/ 	.short	(.L_33 - .L_32)
.L_32:
        /*000c*/ 	.word	0x00000000
        /*0010*/ 	.short	0x0003
        /*0012*/ 	.short	0x0010
        /*0014*/ 	.byte	0x00, 0xf5, 0x21, 0x00


	//----- nvinfo : EIATTR_KPARAM_INFO
	.align		4
.L_33:
        /*0018*/ 	.byte	0x04, 0x17
        /*001a*/ 	.short	(.L_35 - .L_34)
.L_34:
        /*001c*/ 	.word	0x00000000
        /*0020*/ 	.short	0x0002
        /*0022*/ 	.short	0x0008
        /*0024*/ 	.byte	0x00, 0xf5, 0x21, 0x00


	//----- nvinfo : EIATTR_KPARAM_INFO
	.align		4
.L_35:
        /*0028*/ 	.byte	0x04, 0x17
        /*002a*/ 	.short	(.L_37 - .L_36)
.L_36:
        /*002c*/ 	.word	0x00000000
        /*0030*/ 	.short	0x0001
        /*0032*/ 	.short	0x0004
        /*0034*/ 	.byte	0x00, 0xf0, 0x11, 0x00


	//----- nvinfo : EIATTR_KPARAM_INFO
	.align		4
.L_37:
        /*0038*/ 	.byte	0x04, 0x17
        /*003a*/ 	.short	(.L_39 - .L_38)
.L_38:
        /*003c*/ 	.word	0x00000000
        /*0040*/ 	.short	0x0000
        /*0042*/ 	.short	0x0000
        /*0044*/ 	.byte	0x00, 0xf0, 0x11, 0x00


	//----- nvinfo : EIATTR_SPARSE_MMA_MASK
	.align		4
.L_39:
        /*0048*/ 	.byte	0x03, 0x50
        /*004a*/ 	.short	0x0000


	//----- nvinfo : EIATTR_MAXREG_COUNT
	.align		4
        /*004c*/ 	.byte	0x03, 0x1b
        /*004e*/ 	.short	0x00ff


	//----- nvinfo : EIATTR_MERCURY_ISA_VERSION
	.align		4
        /*0050*/ 	.byte	0x03, 0x5f
        /*0052*/ 	.short	0x0101


	//----- nvinfo : EIATTR_VRC_CTA_INIT_COUNT
	.align		4
        /*0054*/ 	.byte	0x02, 0x4a
	.zero		1
	.zero		1


	//----- nvinfo : EIATTR_EXIT_INSTR_OFFSETS
	.align		4
        /*0058*/ 	.byte	0x04, 0x1c
        /*005a*/ 	.short	(.L_41 - .L_40)


	//   ....[0]....
.L_40:
        /*005c*/ 	.word	0x000000c0


	//   ....[1]....
        /*0060*/ 	.word	0x00000190


	//----- nvinfo : EIATTR_CBANK_PARAM_SIZE
	.align		4
.L_41:
        /*0064*/ 	.byte	0x03, 0x19
        /*0066*/ 	.short	0x0018


	//----- nvinfo : EIATTR_PARAM_CBANK
	.align		4
        /*0068*/ 	.byte	0x04, 0x0a
        /*006a*/ 	.short	(.L_43 - .L_42)
	.align		4
.L_42:
        /*006c*/ 	.word	index@(.nv.constant0._Z21ConvertToFloat4KerneliiPfP6float4)
        /*0070*/ 	.short	0x0380
        /*0072*/ 	.short	0x0018


	//----- nvinfo : EIATTR_SW_WAR
	.align		4
.L_43:
        /*0074*/ 	.byte	0x04, 0x36
        /*0076*/ 	.short	(.L_45 - .L_44)
.L_44:
        /*0078*/ 	.word	0x00000008
.L_45:


//--------------------- .nv.callgraph             --------------------------
	.section	.nv.callgraph,"",@"SHT_CUDA_CALLGRAPH"
	.align	4
	.sectionentsize	8
	.align		4
        /*0000*/ 	.word	0x00000000
	.align		4
        /*0004*/ 	.word	0xffffffff
	.align		4
        /*0008*/ 	.word	0x00000000
	.align		4
        /*000c*/ 	.word	0xfffffffe
	.align		4
        /*0010*/ 	.word	0x00000000
	.align		4
        /*0014*/ 	.word	0xfffffffd
	.align		4
        /*0018*/ 	.word	0x00000000
	.align		4
        /*001c*/ 	.word	0xfffffffc


//--------------------- .text._Z11GlobalBlendiiPfS_f --------------------------
	.section	.text._Z11GlobalBlendiiPfS_f,"ax",@progbits
	.align	128
        .global         _Z11GlobalBlendiiPfS_f
        .type           _Z11GlobalBlendiiPfS_f,@function
        .size           _Z11GlobalBlendiiPfS_f,(.L_x_2 - _Z11GlobalBlendiiPfS_f)
        .other          _Z11GlobalBlendiiPfS_f,@"STO_CUDA_ENTRY STV_DEFAULT"
_Z11GlobalBlendiiPfS_f:
.text._Z11GlobalBlendiiPfS_f:
[----:B------:R-:W-:Y:S01]  /*0000*/  LDC R1, c[0x0][0x37c] ;  /* 0x0000df00ff017b82 */ /* 0x000fe20000000800 */
[----:B------:R-:W0:Y:S07]  /*0010*/  S2R R2, SR_TID.Y ;  /* 0x0000000000027919 */ /* 0x000e2e0000002200 */
[----:B------:R-:W1:Y:S01]  /*0020*/  LDC R0, c[0x0][0x360] ;  /* 0x0000d800ff007b82 */ /* 0x000e620000000800 */
[----:B------:R-:W2:Y:S01]  /*0030*/  LDCU.64 UR6, c[0x0][0x380] ;  /* 0x00007000ff0677ac */ /* 0x000ea20008000a00 */
[----:B------:R-:W1:Y:S06]  /*0040*/  S2R R3, SR_TID.X ;  /* 0x0000000000037919 */ /* 0x000e6c0000002100 */
[----:B------:R-:W0:Y:S08]  /*0050*/  S2UR UR5, SR_CTAID.Y ;  /* 0x00000000000579c3 */ /* 0x000e300000002600 */
[----:B------:R-:W0:Y:S08]  /*0060*/  LDC R7, c[0x0][0x364] ;  /* 0x0000d900ff077b82 */ /* 0x000e300000000800 */
[----:B------:R-:W1:Y:S01]  /*0070*/  S2UR UR4, SR_CTAID.X ;  /* 0x00000000000479c3 */ /* 0x000e620000002500 */
[----:B0-----:R-:W-:-:S05]  /*0080*/  IMAD R7, R7, UR5, R2 ;  /* 0x0000000507077c24 */ /* 0x001fca000f8e0202 */
[----:B--2---:R-:W-:Y:S01]  /*0090*/  ISETP.GE.AND P0, PT, R7, UR7, PT ;  /* 0x0000000707007c0c */ /* 0x004fe2000bf06270 */
[----:B-1----:R-:W-:-:S05]  /*00a0*/  IMAD R0, R0, UR4, R3 ;  /* 0x0000000400007c24 */ /* 0x002fca000f8e0203 */
[----:B------:R-:W-:-:S13]  /*00b0*/  ISETP.GE.OR P0, PT, R0, UR6, P0 ;  /* 0x0000000600007c0c */ /* 0x000fda0008706670 */
[----:B------:R-:W-:Y:S05]  /*00c0*/  @P0 EXIT ;  /* 0x000000000000094d */ /* 0x000fea0003800000 */
[----:B------:R-:W0:Y:S01]  /*00d0*/  LDC.64 R2, c[0x0][0x388] ;  /* 0x0000e200ff027b82 */ /* 0x000e220000000a00 */
[----:B------:R-:W1:Y:S01]  /*00e0*/  LDCU.64 UR4, c[0x0][0x358] ;  /* 0x00006b00ff0477ac */ /* 0x000e620008000a00 */
[----:B------:R-:W-:-:S05]  /*00f0*/  IMAD R0, R7, UR6, R0 ;  /* 0x0000000607007c24 */ /* 0x000fca000f8e0200 */
[----:B------:R-:W-:Y:S01]  /*0100*/  SHF.L.U32 R7, R0, 0x2, RZ ;  /* 0x0000000200077819 */ /* 0x000fe200000006ff */
[----:B------:R-:W2:Y:S08]  /*0110*/  LDC.64 R4, c[0x0][0x390] ;  /* 0x0000e400ff047b82 */ /* 0x000eb00000000a00 */
[----:B------:R-:W3:Y:S01]  /*0120*/  LDC R8, c[0x0][0x398] ;  /* 0x0000e600ff087b82 */ /* 0x000ee20000000800 */
[----:B0-----:R-:W-:-:S05]  /*0130*/  IMAD.WIDE R2, R7, 0x4, R2 ;  /* 0x0000000407027825 */ /* 0x001fca00078e0202 */
[----:B-1----:R-:W4:Y:S01]  /*0140*/  LDG.E R6, desc[UR4][R2.64] ;  /* 0x0000000402067981 */ /* 0x002f22000c1e1900 */
[----:B--2---:R-:W-:-:S05]  /*0150*/  IMAD.WIDE R4, R7, 0x4, R4 ;  /* 0x0000000407047825 */ /* 0x004fca00078e0204 */
[----:B------:R-:W2:Y:S01]  /*0160*/  LDG.E R0, desc[UR4][R4.64] ;  /* 0x0000000404007981 */ /* 0x000ea2000c1e1900 */
[----:B---3--:R-:W-:-:S04]  /*0170*/  FADD R7, -R8, 1 ;  /* 0x3f80000008077421 */ /* 0x008fc80000000100 */
[----:B----4-:R-:W-:-:S04]  /*0180*/  FMUL R9, R6, R7 ;  /* 0x0000000706097220 */ /* 0x010fc80000400000 */
[----:B--2---:R-:W-:Y:S02]  /*0190*/  FFMA R9, R0, R8, R9 ;  /* 0x0000000800097223 */ /* 0x004fe40000000009 */
[----:B------:R-:W2:Y:S04]  /*01a0*/  LDG.E R0, desc[UR4][R4.64+0x4] ;  /* 0x0000040404007981 */ /* 0x000ea8000c1e1900 */
[----:B------:R-:W-:Y:S04]  /*01b0*/  STG.E desc[UR4][R4.64], R9 ;  /* 0x0000000904007986 */ /* 0x000fe8000c101904 */
[----:B------:R-:W3:Y:S02]  /*01c0*/  LDG.E R6, desc[UR4][R2.64+0x4] ;  /* 0x0000040402067981 */ /* 0x000ee4000c1e1900 */
[----:B---3--:R-:W-:-:S04]  /*01d0*/  FMUL R11, R7, R6 ;  /* 0x00000006070b7220 */ /* 0x008fc80000400000 */
        /* <DEDUP_REMOVED lines=10> */
[----:B--2---:R-:W-:-:S05]  /*0280*/  FFMA R7, R0, R8, R7 ;  /* 0x0000000800077223 */ /* 0x004fca0000000007 */
[----:B------:R-:W-:Y:S01]  /*0290*/  STG.E desc[UR4][R4.64+0xc], R7 ;  /* 0x00000c0704007986 */ /* 0x000fe2000c101904 */
[----:B------:R-:W-:Y:S05]  /*02a0*/  EXIT ;  /* 0x000000000000794d */ /* 0x000fea0003800000 */
.L_x_0:
[----:B------:R-:W-:-:S00]  /*02b0*/  BRA `(.L_x_0) ;  /* 0xfffffffc00fc7947 */ /* 0x000fc0000383ffff */
[----:B------:R-:W-:-:S00]  /*02c0*/  NOP ;  /* 0x0000000000007918 */ /* 0x000fc00000000000 */
        /* <DEDUP_REMOVED lines=11> */
.L_x_2:


//--------------------- .text._Z21ConvertToFloat4KerneliiPfP6float4 --------------------------
	.section	.text._Z21ConvertToFloat4KerneliiPfP6float4,"ax",@progbits
	.align	128
        .global         _Z21ConvertToFloat4KerneliiPfP6float4
        .type           _Z21ConvertToFloat4KerneliiPfP6float4,@function
        .size           _Z21ConvertToFloat4KerneliiPfP6float4,(.L_x_3 - _Z21ConvertToFloat4KerneliiPfP6float4)
        .other          _Z21ConvertToFloat4KerneliiPfP6float4,@"STO_CUDA_ENTRY STV_DEFAULT"
_Z21ConvertToFloat4KerneliiPfP6float4:
.text._Z21ConvertToFloat4KerneliiPfP6float4:
        /* <DEDUP_REMOVED lines=16> */
[----:B------:R-:W-:-:S05]  /*0100*/  SHF.L.U32 R5, R7, 0x2, RZ ;  /* 0x0000000207057819 */ /* 0x000fca00000006ff */
[----:B0-----:R-:W-:Y:S02]  /*0110*/  IMAD.WIDE R2, R5, 0x4, R2 ;  /* 0x0000000405027825 */ /* 0x001fe400078e0202 */
[----:B------:R-:W0:Y:S03]  /*0120*/  LDC.64 R4, c[0x0][0x390] ;  /* 0x0000e400ff047b82 */ /* 0x000e260000000a00 */
[----:B-1----:R-:W2:Y:S04]  /*0130*/  LDG.E R8, desc[UR4][R2.64] ;  /* 0x0000000402087981 */ /* 0x002ea8000c1e1900 */
[----:B------:R-:W2:Y:S04]  /*0140*/  LDG.E R9, desc[UR4][R2.64+0x4] ;  /* 0x0000040402097981 */ /* 0x000ea8000c1e1900 */
[----:B------:R-:W2:Y:S04]  /*0150*/  LDG.E R10, desc[UR4][R2.64+0x8] ;  /* 0x00000804020a7981 */ /* 0x000ea8000c1e1900 */
[----:B------:R-:W2:Y:S01]  /*0160*/  LDG.E R11, desc[UR4][R2.64+0xc] ;  /* 0x00000c04020b7981 */ /* 0x000ea2000c1e1900 */
[----:B0-----:R-:W-:-:S05]  /*0170*/  IMAD.WIDE R4, R7, 0x10, R4 ;  /* 0x0000001007047825 */ /* 0x001fca00078e0204 */
[----:B--2---:R-:W-:Y:S01]  /*0180*/  STG.E.128 desc[UR4][R4.64], R8 ;  /* 0x0000000804007986 */ /* 0x004fe2000c101d04 */
[----:B------:R-:W-:Y:S05]  /*0190*/  EXIT ;  /* 0x000000000000794d */ /* 0x000fea0003800000 */
.L_x_1:
        /* <DEDUP_REMOVED lines=14> */
.L_x_3:


//--------------------- .nv.shared.reserved.0     --------------------------
	.section	.nv.shared.reserved.0,"aw",@nobits
	.weak		__nv_reservedSMEM_offset_0_alias
	.size		__nv_reservedSMEM_offset_0_alias, 0, 64
	.other		__nv_reservedSMEM_offset_0_alias,@"STO_CUDA_RESERVED_SHARED STV_DEFAULT"
__nv_reservedSMEM_offset_0_alias:
	.zero		0
	.zero		64


//--------------------- .nv.constant0._Z11GlobalBlendiiPfS_f --------------------------
	.section	.nv.constant0._Z11GlobalBlendiiPfS_f,"a",@progbits
	.sectionflags	@""
	.align	4
.nv.constant0._Z11GlobalBlendiiPfS_f:
	.zero		924


//--------------------- .nv.constant0._Z21ConvertToFloat4KerneliiPfP6float4 --------------------------
	.section	.nv.constant0._Z21ConvertToFloat4KerneliiPfP6float4,"a",@progbits
	.sectionflags	@""
	.align	4
.nv.constant0._Z21ConvertToFloat4KerneliiPfP6float4:
	.zero		920


//--------------------- SYMBOLS --------------------------

	.type		.nv.reservedSmem.offset0,@object
	.size		.nv.reservedSmem.offset0,0x4
